	.headerflags	@"EF_CUDA_TEXMODE_UNIFIED EF_CUDA_64BIT_ADDRESS EF_CUDA_ACCELERATORS EF_CUDA_SM90 EF_CUDA_VIRTUAL_SM(EF_CUDA_SM90)"
	.elftype	@"ET_EXEC"


//--------------------- .nv.info                  --------------------------
	.section	.nv.info,"",@"SHT_CUDA_INFO"
	.align	4


	//----- nvinfo : EIATTR_REGCOUNT
	.align		4
        /*0000*/ 	.byte	0x04, 0x2f
        /*0002*/ 	.short	(.L_2 - .L_1)
	.align		4
.L_1:
        /*0004*/ 	.word	index@(triton_poi_fused_native_group_norm_relu_24)
        /*0008*/ 	.word	0x00000012


	//----- nvinfo : EIATTR_MIN_STACK_SIZE
	.align		4
.L_2:
        /*000c*/ 	.byte	0x04, 0x12
        /*000e*/ 	.short	(.L_4 - .L_3)
	.align		4
.L_3:
        /*0010*/ 	.word	index@(triton_poi_fused_native_group_norm_relu_24)
        /*0014*/ 	.word	0x00000000


	//----- nvinfo : EIATTR_FRAME_SIZE
	.align		4
.L_4:
        /*0018*/ 	.byte	0x04, 0x11
        /*001a*/ 	.short	(.L_6 - .L_5)
	.align		4
.L_5:
        /*001c*/ 	.word	index@(triton_poi_fused_native_group_norm_relu_24)
        /*0020*/ 	.word	0x00000000


	//----- nvinfo : EIATTR_MIN_STACK_SIZE
	.align		4
.L_6:
        /*0024*/ 	.byte	0x04, 0x12
        /*0026*/ 	.short	(.L_8 - .L_7)
	.align		4
.L_7:
        /*0028*/ 	.word	index@(triton_poi_fused_native_group_norm_relu_24)
        /*002c*/ 	.word	0x00000000
.L_8:


//--------------------- .nv.info.triton_poi_fused_native_group_norm_relu_24 --------------------------
	.section	.nv.info.triton_poi_fused_native_group_norm_relu_24,"",@"SHT_CUDA_INFO"
	.sectionflags	@""
	.align	4


	//----- nvinfo : EIATTR_CUDA_API_VERSION
	.align		4
        /*0000*/ 	.byte	0x04, 0x37
        /*0002*/ 	.short	(.L_10 - .L_9)
.L_9:
        /*0004*/ 	.word	0x0000007c


	//----- nvinfo : EIATTR_KPARAM_INFO
	.align		4
.L_10:
        /*0008*/ 	.byte	0x04, 0x17
        /*000a*/ 	.short	(.L_12 - .L_11)
.L_11:
        /*000c*/ 	.word	0x00000000
        /*0010*/ 	.short	0x0006
        /*0012*/ 	.short	0x0030
        /*0014*/ 	.byte	0x00, 0xf0, 0x11, 0x00


	//----- nvinfo : EIATTR_KPARAM_INFO
	.align		4
.L_12:
        /*0018*/ 	.byte	0x04, 0x17
        /*001a*/ 	.short	(.L_14 - .L_13)
.L_13:
        /*001c*/ 	.word	0x00000000
        /*0020*/ 	.short	0x0005
        /*0022*/ 	.short	0x0028
        /*0024*/ 	.byte	0x00, 0xf4, 0x21, 0x00


	//----- nvinfo : EIATTR_KPARAM_INFO
	.align		4
.L_14:
        /*0028*/ 	.byte	0x04, 0x17
        /*002a*/ 	.short	(.L_16 - .L_15)
.L_15:
        /*002c*/ 	.word	0x00000000
        /*0030*/ 	.short	0x0004
        /*0032*/ 	.short	0x0020
        /*0034*/ 	.byte	0x00, 0xf4, 0x21, 0x00


	//----- nvinfo : EIATTR_KPARAM_INFO
	.align		4
.L_16:
        /*0038*/ 	.byte	0x04, 0x17
        /*003a*/ 	.short	(.L_18 - .L_17)
.L_17:
        /*003c*/ 	.word	0x00000000
        /*0040*/ 	.short	0x0003
        /*0042*/ 	.short	0x0018
        /*0044*/ 	.byte	0x00, 0xf4, 0x21, 0x00


	//----- nvinfo : EIATTR_KPARAM_INFO
	.align		4
.L_18:
        /*0048*/ 	.byte	0x04, 0x17
        /*004a*/ 	.short	(.L_20 - .L_19)
.L_19:
        /*004c*/ 	.word	0x00000000
        /*0050*/ 	.short	0x0002
        /*0052*/ 	.short	0x0010
        /*0054*/ 	.byte	0x00, 0xf4, 0x21, 0x00


	//----- nvinfo : EIATTR_KPARAM_INFO
	.align		4
.L_20:
        /*0058*/ 	.byte	0x04, 0x17
        /*005a*/ 	.short	(.L_22 - .L_21)
.L_21:
        /*005c*/ 	.word	0x00000000
        /*0060*/ 	.short	0x0001
        /*0062*/ 	.short	0x0008
        /*0064*/ 	.byte	0x00, 0xf4, 0x21, 0x00


	//----- nvinfo : EIATTR_KPARAM_INFO
	.align		4
.L_22:
        /*0068*/ 	.byte	0x04, 0x17
        /*006a*/ 	.short	(.L_24 - .L_23)
.L_23:
        /*006c*/ 	.word	0x00000000
        /*0070*/ 	.short	0x0000
        /*0072*/ 	.short	0x0000
        /*0074*/ 	.byte	0x00, 0xf4, 0x21, 0x00


	//----- nvinfo : EIATTR_SPARSE_MMA_MASK
	.align		4
.L_24:
        /*0078*/ 	.byte	0x03, 0x50
        /*007a*/ 	.short	0x0000


	//----- nvinfo : EIATTR_MAXREG_COUNT
	.align		4
        /*007c*/ 	.byte	0x03, 0x1b
        /*007e*/ 	.short	0x00ff


	//----- nvinfo : EIATTR_EXIT_INSTR_OFFSETS
	.align		4
        /*0080*/ 	.byte	0x04, 0x1c
        /*0082*/ 	.short	(.L_26 - .L_25)


	//   ....[0]....
.L_25:
        /*0084*/ 	.word	0x00000350


	//----- nvinfo : EIATTR_REQNTID
	.align		4
.L_26:
        /*0088*/ 	.byte	0x04, 0x10
        /*008a*/ 	.short	(.L_28 - .L_27)
.L_27:
        /*008c*/ 	.word	0x00000100
        /*0090*/ 	.word	0x00000001
        /*0094*/ 	.word	0x00000001


	//----- nvinfo : EIATTR_CBANK_PARAM_SIZE
	.align		4
.L_28:
        /*0098*/ 	.byte	0x03, 0x19
        /*009a*/ 	.short	0x0034


	//----- nvinfo : EIATTR_PARAM_CBANK
	.align		4
        /*009c*/ 	.byte	0x04, 0x0a
        /*009e*/ 	.short	(.L_30 - .L_29)
	.align		4
.L_29:
        /*00a0*/ 	.word	index@(.nv.constant0.triton_poi_fused_native_group_norm_relu_24)
        /*00a4*/ 	.short	0x0210
        /*00a6*/ 	.short	0x0034


	//----- nvinfo : EIATTR_SW_WAR
	.align		4
.L_30:
        /*00a8*/ 	.byte	0x04, 0x36
        /*00aa*/ 	.short	(.L_32 - .L_31)
.L_31:
        /*00ac*/ 	.word	0x00000008
.L_32:


//--------------------- .nv.callgraph             --------------------------
	.section	.nv.callgraph,"",@"SHT_CUDA_CALLGRAPH"
	.align	4
	.sectionentsize	8
	.align		4
        /*0000*/ 	.word	0x00000000
	.align		4
        /*0004*/ 	.word	0xffffffff
	.align		4
        /*0008*/ 	.word	0x00000000
	.align		4
        /*000c*/ 	.word	0xfffffffe
	.align		4
        /*0010*/ 	.word	0x00000000
	.align		4
        /*0014*/ 	.word	0xfffffffd
	.align		4
        /*0018*/ 	.word	0x00000000
	.align		4
        /*001c*/ 	.word	0xfffffffc


//--------------------- .nv.constant4             --------------------------
	.section	.nv.constant4,"a",@progbits
	.align	8
	.align		8
.nv.constant4:
        /*0000*/ 	.dword	_$_str


//--------------------- .text.triton_poi_fused_native_group_norm_relu_24 --------------------------
	.section	.text.triton_poi_fused_native_group_norm_relu_24,"ax",@progbits
	.align	128
        .global         triton_poi_fused_native_group_norm_relu_24
        .type           triton_poi_fused_native_group_norm_relu_24,@function
        .size           triton_poi_fused_native_group_norm_relu_24,(.L_x_1 - triton_poi_fused_native_group_norm_relu_24)
        .other          triton_poi_fused_native_group_norm_relu_24,@"STO_CUDA_ENTRY STV_DEFAULT"
triton_poi_fused_native_group_norm_relu_24:
.text.triton_poi_fused_native_group_norm_relu_24:
[----:B------:R-:W-:Y:S01]  /*0000*/  LDC R1, c[0x0][0x28] ;  /* 0x00000a00ff017b82 */ /* 0x000fe20000000800 */
[----:B------:R-:W1:Y:S07]  /*0010*/  S2R R0, SR_TID.X ;  /* 0x0000000000007919 */ /* 0x000e6e0000002100 */
[----:B------:R-:W2:Y:S01]  /*0020*/  LDC.64 R6, c[0x0][0x220] ;  /* 0x00008800ff067b82 */ /* 0x000ea20000000a00 */
[----:B------:R-:W-:Y:S01]  /*0030*/  ULDC.64 UR4, c[0x0][0x208] ;  /* 0x0000820000047ab9 */ /* 0x000fe20000000a00 */
[----:B------:R-:W3:Y:S06]  /*0040*/  S2R R5, SR_CTAID.X ;  /* 0x0000000000057919 */ /* 0x000eec0000002500 */
[----:B------:R-:W4:Y:S08]  /*0050*/  LDC.64 R10, c[0x0][0x218] ;  /* 0x00008600ff0a7b82 */ /* 0x000f300000000a00 */
[----:B------:R-:W5:Y:S08]  /*0060*/  LDC.64 R8, c[0x0][0x210] ;  /* 0x00008400ff087b82 */ /* 0x000f700000000a00 */
[----:B------:R-:W2:Y:S01]  /*0070*/  LDC.64 R14, c[0x0][0x228] ;  /* 0x00008a00ff0e7b82 */ /* 0x000ea20000000a00 */
[----:B-1----:R-:W-:Y:S01]  /*0080*/  IMAD.SHL.U32 R0, R0, 0x2, RZ ;  /* 0x0000000200007824 */ /* 0x002fe200078e00ff */
[----:B---3--:R-:W-:-:S04]  /*0090*/  SHF.R.S32.HI R3, RZ, 0x16, R5 ;  /* 0x00000016ff037819 */ /* 0x008fc80000011405 */
[----:B------:R-:W-:Y:S02]  /*00a0*/  LOP3.LUT R0, R0, 0x1fe, RZ, 0xc0, !PT ;  /* 0x000001fe00007812 */ /* 0x000fe400078ec0ff */
[----:B------:R-:W-:-:S03]  /*00b0*/  SGXT R3, R3, 0x1 ;  /* 0x000000010303781a */ /* 0x000fc60000000200 */
[----:B------:R-:W-:-:S05]  /*00c0*/  IMAD R0, R5, 0x200, R0 ;  /* 0x0000020005007824 */ /* 0x000fca00078e0200 */
[CC--:B------:R-:W-:Y:S02]  /*00d0*/  LEA.HI R2, R3.reuse, R0.reuse, RZ, 0x9 ;  /* 0x0000000003027211 */ /* 0x0c0fe400078f48ff */
[----:B------:R-:W-:Y:S02]  /*00e0*/  LEA.HI R3, R3, R0, RZ, 0xf ;  /* 0x0000000003037211 */ /* 0x000fe400078f78ff */
[----:B------:R-:W-:Y:S02]  /*00f0*/  LOP3.LUT R5, R2, 0xfffffe00, RZ, 0xc0, !PT ;  /* 0xfffffe0002057812 */ /* 0x000fe400078ec0ff */
[----:B------:R-:W-:-:S03]  /*0100*/  SHF.R.S32.HI R3, RZ, 0xf, R3 ;  /* 0x0000000fff037819 */ /* 0x000fc60000011403 */
[----:B------:R-:W-:-:S05]  /*0110*/  IMAD.IADD R2, R0, 0x1, -R5 ;  /* 0x0000000100027824 */ /* 0x000fca00078e0a05 */
[----:B------:R-:W-:-:S04]  /*0120*/  PRMT R4, R2, 0x9910, RZ ;  /* 0x0000991002047816 */ /* 0x000fc800000000ff */
[----:B------:R-:W-:-:S04]  /*0130*/  SHF.R.S32.HI R4, RZ, 0xf, R4 ;  /* 0x0000000fff047819 */ /* 0x000fc80000011404 */
[----:B------:R-:W-:-:S04]  /*0140*/  LOP3.LUT R5, R4, 0xffff, RZ, 0xc0, !PT ;  /* 0x0000ffff04057812 */ /* 0x000fc800078ec0ff */
[----:B------:R-:W-:-:S04]  /*0150*/  LEA.HI R4, R5, R2, RZ, 0x14 ;  /* 0x0000000205047211 */ /* 0x000fc800078fa0ff */
[----:B------:R-:W-:-:S04]  /*0160*/  PRMT R4, R4, 0x9910, RZ ;  /* 0x0000991004047816 */ /* 0x000fc800000000ff */
[----:B------:R-:W-:-:S04]  /*0170*/  SHF.R.S32.HI R4, RZ, 0x4, R4 ;  /* 0x00000004ff047819 */ /* 0x000fc80000011404 */
[----:B------:R-:W-:-:S05]  /*0180*/  PRMT R4, R4, 0x9910, RZ ;  /* 0x0000991004047816 */ /* 0x000fca00000000ff */
[----:B------:R-:W-:Y:S02]  /*0190*/  IMAD R3, R3, 0x20, R4 ;  /* 0x0000002003037824 */ /* 0x000fe400078e0204 */
[----:B------:R-:W1:Y:S02]  /*01a0*/  LDC.64 R4, c[0x0][0x230] ;  /* 0x00008c00ff047b82 */ /* 0x000e640000000a00 */
[----:B--2---:R-:W-:-:S06]  /*01b0*/  IMAD.WIDE R12, R3, 0x4, R6 ;  /* 0x00000004030c7825 */ /* 0x004fcc00078e0206 */
[----:B------:R-:W2:Y:S01]  /*01c0*/  LDG.E.EL R12, desc[UR4][R12.64] ;  /* 0x000000040c0c7981 */ /* 0x000ea2000c2e1900 */
[----:B----4-:R-:W-:-:S04]  /*01d0*/  IMAD.WIDE R10, R3, 0x4, R10 ;  /* 0x00000004030a7825 */ /* 0x010fc800078e020a */
[----:B-----5:R-:W-:Y:S02]  /*01e0*/  IMAD.WIDE R6, R0, 0x4, R8 ;  /* 0x0000000400067825 */ /* 0x020fe400078e0208 */
[----:B------:R-:W3:Y:S04]  /*01f0*/  LDG.E.EL R10, desc[UR4][R10.64] ;  /* 0x000000040a0a7981 */ /* 0x000ee8000c2e1900 */
[----:B------:R-:W3:Y:S01]  /*0200*/  LDG.E.64 R6, desc[UR4][R6.64] ;  /* 0x0000000406067981 */ /* 0x000ee2000c1e1b00 */
[----:B0-----:R-:W-:-:S04]  /*0210*/  IMAD.WIDE R8, R2, 0x4, R14 ;  /* 0x0000000402087825 */ /* 0x001fc800078e020e */
[----:B-1----:R-:W-:Y:S02]  /*0220*/  IMAD.WIDE R4, R2, 0x4, R4 ;  /* 0x0000000402047825 */ /* 0x002fe400078e0204 */
[----:B------:R-:W4:Y:S04]  /*0230*/  LDG.E.EL.64 R2, desc[UR4][R8.64] ;  /* 0x0000000408027981 */ /* 0x000f28000c2e1b00 */
[----:B------:R-:W4:Y:S01]  /*0240*/  LDG.E.EL.64 R4, desc[UR4][R4.64] ;  /* 0x0000000404047981 */ /* 0x000f22000c2e1b00 */
[----:B------:R-:W-:-:S04]  /*0250*/  IMAD.MOV.U32 R15, RZ, RZ, 0x3a800000 ;  /* 0x3a800000ff0f7424 */ /* 0x000fc800078e00ff */
[----:B--2---:R-:W-:Y:S02]  /*0260*/  FFMA R14, R12, R15, 9.9999997473787516356e-06 ;  /* 0x3727c5ac0c0e7423 */ /* 0x004fe4000000000f */
[----:B------:R-:W0:Y:S04]  /*0270*/  LDC.64 R12, c[0x0][0x238] ;  /* 0x00008e00ff0c7b82 */ /* 0x000e280000000a00 */
[----:B------:R-:W1:Y:S01]  /*0280*/  MUFU.RSQ R14, R14 ;  /* 0x0000000e000e7308 */ /* 0x000e620000001400 */
[--C-:B---3--:R-:W-:Y:S01]  /*0290*/  FADD R15, R6, -R10.reuse ;  /* 0x8000000a060f7221 */ /* 0x108fe20000000000 */
[----:B------:R-:W-:-:S03]  /*02a0*/  FADD R11, R7, -R10 ;  /* 0x8000000a070b7221 */ /* 0x000fc60000000000 */
[C---:B-1----:R-:W-:Y:S01]  /*02b0*/  FMUL R15, R14.reuse, R15 ;  /* 0x0000000f0e0f7220 */ /* 0x042fe20000400000 */
[----:B------:R-:W-:-:S03]  /*02c0*/  FMUL R6, R14, R11 ;  /* 0x0000000b0e067220 */ /* 0x000fc60000400000 */
[----:B----4-:R-:W-:Y:S01]  /*02d0*/  FFMA R15, R2, R15, R4 ;  /* 0x0000000f020f7223 */ /* 0x010fe20000000004 */
[----:B------:R-:W-:Y:S01]  /*02e0*/  FFMA R6, R3, R6, R5 ;  /* 0x0000000603067223 */ /* 0x000fe20000000005 */
[----:B0-----:R-:W-:-:S03]  /*02f0*/  IMAD.WIDE R2, R0, 0x4, R12 ;  /* 0x0000000400027825 */ /* 0x001fc600078e020c */
[C---:B------:R-:W-:Y:S02]  /*0300*/  FSETP.GEU.AND P0, PT, R15.reuse, RZ, PT ;  /* 0x000000ff0f00720b */ /* 0x040fe40003f0e000 */
[C---:B------:R-:W-:Y:S02]  /*0310*/  FSETP.GEU.AND P1, PT, R6.reuse, RZ, PT ;  /* 0x000000ff0600720b */ /* 0x040fe40003f2e000 */
[----:B------:R-:W-:Y:S02]  /*0320*/  FSEL R4, R15, RZ, P0 ;  /* 0x000000ff0f047208 */ /* 0x000fe40000000000 */
[----:B------:R-:W-:-:S05]  /*0330*/  FSEL R5, R6, RZ, P1 ;  /* 0x000000ff06057208 */ /* 0x000fca0000800000 */
[----:B------:R-:W-:Y:S01]  /*0340*/  STG.E.64 desc[UR4][R2.64], R4 ;  /* 0x0000000402007986 */ /* 0x000fe2000c101b04 */
[----:B------:R-:W-:Y:S05]  /*0350*/  EXIT ;  /* 0x000000000000794d */ /* 0x000fea0003800000 */
.L_x_0:
[----:B------:R-:W-:-:S00]  /*0360*/  BRA `(.L_x_0) ;  /* 0xfffffffc00fc7947 */ /* 0x000fc0000383ffff */
[----:B------:R-:W-:-:S00]  /*0370*/  NOP ;  /* 0x0000000000007918 */ /* 0x000fc00000000000 */
        /* <DEDUP_REMOVED lines=8> */
.L_x_1:


//--------------------- .nv.global.init           --------------------------
	.section	.nv.global.init,"aw",@progbits
.nv.global.init:
	.type		_$_str,@object
	.size		_$_str,(.L_0 - _$_str)
_$_str:
        /*0000*/ 	.byte	0x5f, 0x5f, 0x43, 0x55, 0x44, 0x41, 0x5f, 0x46, 0x54, 0x5a, 0x00
.L_0:


//--------------------- .nv.constant0.triton_poi_fused_native_group_norm_relu_24 --------------------------
	.section	.nv.constant0.triton_poi_fused_native_group_norm_relu_24,"a",@progbits
	.sectionflags	@""
	.align	4
.nv.constant0.triton_poi_fused_native_group_norm_relu_24:
	.zero		580
